//
// Generated by NVIDIA NVVM Compiler
//
// Compiler Build ID: CL-36424714
// Cuda compilation tools, release 13.0, V13.0.88
// Based on NVVM 20.0.0
//

.version 9.0
.target sm_100
.address_size 64

	// .globl	_Z9ScalarAddPfS_S_

.visible .entry _Z9ScalarAddPfS_S_(
	.param .u64 .ptr .align 1 _Z9ScalarAddPfS_S__param_0,
	.param .u64 .ptr .align 1 _Z9ScalarAddPfS_S__param_1,
	.param .u64 .ptr .align 1 _Z9ScalarAddPfS_S__param_2
)
{
	.reg .b32 	%f<4>;
	.reg .b64 	%rd<7>;

	ld.param.u64 	%rd1, [_Z9ScalarAddPfS_S__param_0];
	ld.param.u64 	%rd2, [_Z9ScalarAddPfS_S__param_1];
	ld.param.u64 	%rd3, [_Z9ScalarAddPfS_S__param_2];
	cvta.to.global.u64 	%rd4, %rd3;
	cvta.to.global.u64 	%rd5, %rd2;
	cvta.to.global.u64 	%rd6, %rd1;
	ld.global.f32 	%f1, [%rd6];
	ld.global.f32 	%f2, [%rd5];
	add.f32 	%f3, %f1, %f2;
	st.global.f32 	[%rd4], %f3;
	ret;

}


// ===== COMPILED SASS (sm_100) =====

	.target	sm_100

	.elftype	@"ET_EXEC"


//--------------------- .note.nv.tkinfo           --------------------------
	.section	.note.nv.tkinfo,"",@"SHT_NOTE"
	.sectionflags	@"SHF_NOTE_NV_TKINFO"
	.tkinfo
        /*0018*/ 	.word	0x00000002
        /*0030*/ 	.string	""
        /*0030*/ 	.string	"ptxas"
        /*0030*/ 	.string	"Cuda compilation tools, release 13.0, V13.0.88"
        /*0030*/ 	.string	"Build cuda_13.0.r13.0/compiler.36424714_0"
        /*0030*/ 	.string	"-arch sm_100 -m 64 "



//--------------------- .note.nv.cuinfo           --------------------------
	.section	.note.nv.cuinfo,"",@"SHT_NOTE"
	.sectionflags	@"SHF_NOTE_NV_CUINFO"
        /*0018*/ 	.short	0x0002
        /*001a*/ 	.short	0x0064
        /*001c*/ 	.short	0x0082
	.zero		2


//--------------------- .nv.info                  --------------------------
	.section	.nv.info,"",@"SHT_CUDA_INFO"
	.align	4


	//----- nvinfo : EIATTR_REGCOUNT
	.align		4
        /*0000*/ 	.byte	0x04, 0x2f
        /*0002*/ 	.short	(.L_1 - .L_0)
	.align		4
.L_0:
        /*0004*/ 	.word	index@(_Z9ScalarAddPfS_S_)
        /*0008*/ 	.word	0x0000000c


	//----- nvinfo : EIATTR_FRAME_SIZE
	.align		4
.L_1:
        /*000c*/ 	.byte	0x04, 0x11
        /*000e*/ 	.short	(.L_3 - .L_2)
	.align		4
.L_2:
        /*0010*/ 	.word	index@(_Z9ScalarAddPfS_S_)
        /*0014*/ 	.word	0x00000000


	//----- nvinfo : EIATTR_MIN_STACK_SIZE
	.align		4
.L_3:
        /*0018*/ 	.byte	0x04, 0x12
        /*001a*/ 	.short	(.L_5 - .L_4)
	.align		4
.L_4:
        /*001c*/ 	.word	index@(_Z9ScalarAddPfS_S_)
        /*0020*/ 	.word	0x00000000
.L_5:


//--------------------- .nv.compat                --------------------------
	.section	.nv.compat,"",@"SHT_CUDA_COMPAT_INFO"
	.align	4
        /*0000*/ 	.byte	0x02, 0x09, 0x00, 0x00, 0x02, 0x02, 0x01, 0x00, 0x02, 0x05, 0x05, 0x00, 0x03, 0x07, 0x01, 0x01
        /*0010*/ 	.byte	0x02, 0x03, 0x00, 0x00, 0x02, 0x06, 0x01, 0x00, 0x04, 0x0b, 0x08, 0x00, 0x09, 0x00, 0x00, 0x00
        /*0020*/ 	.byte	0x00, 0x00, 0x00, 0x00


//--------------------- .nv.info._Z9ScalarAddPfS_S_ --------------------------
	.section	.nv.info._Z9ScalarAddPfS_S_,"",@"SHT_CUDA_INFO"
	.sectionflags	@""
	.align	4


	//----- nvinfo : EIATTR_CUDA_API_VERSION
	.align		4
        /*0000*/ 	.byte	0x04, 0x37
        /*0002*/ 	.short	(.L_7 - .L_6)
.L_6:
        /*0004*/ 	.word	0x00000082


	//----- nvinfo : EIATTR_KPARAM_INFO
	.align		4
.L_7:
        /*0008*/ 	.byte	0x04, 0x17
        /*000a*/ 	.short	(.L_9 - .L_8)
.L_8:
        /*000c*/ 	.word	0x00000000
        /*0010*/ 	.short	0x0002
        /*0012*/ 	.short	0x0010
        /*0014*/ 	.byte	0x00, 0xf5, 0x21, 0x00


	//----- nvinfo : EIATTR_KPARAM_INFO
	.align		4
.L_9:
        /*0018*/ 	.byte	0x04, 0x17
        /*001a*/ 	.short	(.L_11 - .L_10)
.L_10:
        /*001c*/ 	.word	0x00000000
        /*0020*/ 	.short	0x0001
        /*0022*/ 	.short	0x0008
        /*0024*/ 	.byte	0x00, 0xf5, 0x21, 0x00


	//----- nvinfo : EIATTR_KPARAM_INFO
	.align		4
.L_11:
        /*0028*/ 	.byte	0x04, 0x17
        /*002a*/ 	.short	(.L_13 - .L_12)
.L_12:
        /*002c*/ 	.word	0x00000000
        /*0030*/ 	.short	0x0000
        /*0032*/ 	.short	0x0000
        /*0034*/ 	.byte	0x00, 0xf5, 0x21, 0x00


	//----- nvinfo : EIATTR_SPARSE_MMA_MASK
	.align		4
.L_13:
        /*0038*/ 	.byte	0x03, 0x50
        /*003a*/ 	.short	0x0000


	//----- nvinfo : EIATTR_MAXREG_COUNT
	.align		4
        /*003c*/ 	.byte	0x03, 0x1b
        /*003e*/ 	.short	0x00ff


	//----- nvinfo : EIATTR_MERCURY_ISA_VERSION
	.align		4
        /*0040*/ 	.byte	0x03, 0x5f
        /*0042*/ 	.short	0x0101


	//----- nvinfo : EIATTR_VRC_CTA_INIT_COUNT
	.align		4
        /*0044*/ 	.byte	0x02, 0x4a
	.zero		1
	.zero		1


	//----- nvinfo : EIATTR_EXIT_INSTR_OFFSETS
	.align		4
        /*0048*/ 	.byte	0x04, 0x1c
        /*004a*/ 	.short	(.L_15 - .L_14)


	//   ....[0]....
.L_14:
        /*004c*/ 	.word	0x00000090


	//----- nvinfo : EIATTR_CBANK_PARAM_SIZE
	.align		4
.L_15:
        /*0050*/ 	.byte	0x03, 0x19
        /*0052*/ 	.short	0x0018


	//----- nvinfo : EIATTR_PARAM_CBANK
	.align		4
        /*0054*/ 	.byte	0x04, 0x0a
        /*0056*/ 	.short	(.L_17 - .L_16)
	.align		4
.L_16:
        /*0058*/ 	.word	index@(.nv.constant0._Z9ScalarAddPfS_S_)
        /*005c*/ 	.short	0x0380
        /*005e*/ 	.short	0x0018


	//----- nvinfo : EIATTR_SW_WAR
	.align		4
.L_17:
        /*0060*/ 	.byte	0x04, 0x36
        /*0062*/ 	.short	(.L_19 - .L_18)
.L_18:
        /*0064*/ 	.word	0x00000008
.L_19:


//--------------------- .nv.callgraph             --------------------------
	.section	.nv.callgraph,"",@"SHT_CUDA_CALLGRAPH"
	.align	4
	.sectionentsize	8
	.align		4
        /*0000*/ 	.word	0x00000000
	.align		4
        /*0004*/ 	.word	0xffffffff
	.align		4
        /*0008*/ 	.word	0x00000000
	.align		4
        /*000c*/ 	.word	0xfffffffe
	.align		4
        /*0010*/ 	.word	0x00000000
	.align		4
        /*0014*/ 	.word	0xfffffffd
	.align		4
        /*0018*/ 	.word	0x00000000
	.align		4
        /*001c*/ 	.word	0xfffffffc


//--------------------- .text._Z9ScalarAddPfS_S_  --------------------------
	.section	.text._Z9ScalarAddPfS_S_,"ax",@progbits
	.align	128
        .global         _Z9ScalarAddPfS_S_
        .type           _Z9ScalarAddPfS_S_,@function
        .size           _Z9ScalarAddPfS_S_,(.L_x_1 - _Z9ScalarAddPfS_S_)
        .other          _Z9ScalarAddPfS_S_,@"STO_CUDA_ENTRY STV_DEFAULT"
_Z9ScalarAddPfS_S_:
.text._Z9ScalarAddPfS_S_:
[----:B------:R-:W-:Y:S08]  /*0000*/  LDC R1, c[0x0][0x37c] ;  /* 0x0000df00ff017b82 */ /* 0x000ff00000000800 */
[----:B------:R-:W0:Y:S01]  /*0010*/  LDC.64 R2, c[0x0][0x380] ;  /* 0x0000e000ff027b82 */ /* 0x000e220000000a00 */
[----:B------:R-:W0:Y:S07]  /*0020*/  LDCU.64 UR4, c[0x0][0x358] ;  /* 0x00006b00ff0477ac */ /* 0x000e2e0008000a00 */
[----:B------:R-:W1:Y:S01]  /*0030*/  LDC.64 R4, c[0x0][0x388] ;  /* 0x0000e200ff047b82 */ /* 0x000e620000000a00 */
[----:B0-----:R-:W2:Y:S04]  /*0040*/  LDG.E R2, desc[UR4][R2.64] ;  /* 0x0000000402027981 */ /* 0x001ea8000c1e1900 */
[----:B-1----:R-:W2:Y:S03]  /*0050*/  LDG.E R5, desc[UR4][R4.64] ;  /* 0x0000000404057981 */ /* 0x002ea6000c1e1900 */
[----:B------:R-:W0:Y:S01]  /*0060*/  LDC.64 R6, c[0x0][0x390] ;  /* 0x0000e400ff067b82 */ /* 0x000e220000000a00 */
[----:B--2---:R-:W-:-:S05]  /*0070*/  FADD R9, R2, R5 ;  /* 0x0000000502097221 */ /* 0x004fca0000000000 */
[----:B0-----:R-:W-:Y:S01]  /*0080*/  STG.E desc[UR4][R6.64], R9 ;  /* 0x0000000906007986 */ /* 0x001fe2000c101904 */
[----:B------:R-:W-:Y:S05]  /*0090*/  EXIT ;  /* 0x000000000000794d */ /* 0x000fea0003800000 */
.L_x_0:
[----:B------:R-:W-:-:S00]  /*00a0*/  BRA `(.L_x_0) ;  /* 0xfffffffc00fc7947 */ /* 0x000fc0000383ffff */
[----:B------:R-:W-:-:S00]  /*00b0*/  NOP ;  /* 0x0000000000007918 */ /* 0x000fc00000000000 */
        /* <DEDUP_REMOVED lines=12> */
.L_x_1:


//--------------------- .nv.shared.reserved.0     --------------------------
	.section	.nv.shared.reserved.0,"aw",@nobits
	.weak		__nv_reservedSMEM_offset_0_alias
	.size		__nv_reservedSMEM_offset_0_alias, 0, 64
	.other		__nv_reservedSMEM_offset_0_alias,@"STO_CUDA_RESERVED_SHARED STV_DEFAULT"
__nv_reservedSMEM_offset_0_alias:
	.zero		0
	.zero		64


//--------------------- .nv.constant0._Z9ScalarAddPfS_S_ --------------------------
	.section	.nv.constant0._Z9ScalarAddPfS_S_,"a",@progbits
	.sectionflags	@""
	.align	4
.nv.constant0._Z9ScalarAddPfS_S_:
	.zero		920


//--------------------- SYMBOLS --------------------------

	.type		.nv.reservedSmem.offset0,@object
	.size		.nv.reservedSmem.offset0,0x4
